	.headerflags	@"EF_CUDA_TEXMODE_UNIFIED EF_CUDA_64BIT_ADDRESS EF_CUDA_ACCELERATORS EF_CUDA_SM90 EF_CUDA_VIRTUAL_SM(EF_CUDA_SM90)"
	.elftype	@"ET_EXEC"


//--------------------- .nv.info                  --------------------------
	.section	.nv.info,"",@"SHT_CUDA_INFO"
	.align	4


	//----- nvinfo : EIATTR_REGCOUNT
	.align		4
        /*0000*/ 	.byte	0x04, 0x2f
        /*0002*/ 	.short	(.L_3 - .L_2)
	.align		4
.L_2:
        /*0004*/ 	.word	index@(triton_poi_fused__native_batch_norm_legit_no_training_leaky_relu_0)
        /*0008*/ 	.word	0x00000016


	//----- nvinfo : EIATTR_MIN_STACK_SIZE
	.align		4
.L_3:
        /*000c*/ 	.byte	0x04, 0x12
        /*000e*/ 	.short	(.L_5 - .L_4)
	.align		4
.L_4:
        /*0010*/ 	.word	index@(triton_poi_fused__native_batch_norm_legit_no_training_leaky_relu_0)
        /*0014*/ 	.word	0x00000000


	//----- nvinfo : EIATTR_FRAME_SIZE
	.align		4
.L_5:
        /*0018*/ 	.byte	0x04, 0x11
        /*001a*/ 	.short	(.L_7 - .L_6)
	.align		4
.L_6:
        /*001c*/ 	.word	index@(triton_poi_fused__native_batch_norm_legit_no_training_leaky_relu_0)
        /*0020*/ 	.word	0x00000000


	//----- nvinfo : EIATTR_MIN_STACK_SIZE
	.align		4
.L_7:
        /*0024*/ 	.byte	0x04, 0x12
        /*0026*/ 	.short	(.L_9 - .L_8)
	.align		4
.L_8:
        /*0028*/ 	.word	index@(triton_poi_fused__native_batch_norm_legit_no_training_leaky_relu_0)
        /*002c*/ 	.word	0x00000000
.L_9:


//--------------------- .nv.info.triton_poi_fused__native_batch_norm_legit_no_training_leaky_relu_0 --------------------------
	.section	.nv.info.triton_poi_fused__native_batch_norm_legit_no_training_leaky_relu_0,"",@"SHT_CUDA_INFO"
	.sectionflags	@""
	.align	4


	//----- nvinfo : EIATTR_CUDA_API_VERSION
	.align		4
        /*0000*/ 	.byte	0x04, 0x37
        /*0002*/ 	.short	(.L_11 - .L_10)
.L_10:
        /*0004*/ 	.word	0x0000007c


	//----- nvinfo : EIATTR_KPARAM_INFO
	.align		4
.L_11:
        /*0008*/ 	.byte	0x04, 0x17
        /*000a*/ 	.short	(.L_13 - .L_12)
.L_12:
        /*000c*/ 	.word	0x00000000
        /*0010*/ 	.short	0x0006
        /*0012*/ 	.short	0x0030
        /*0014*/ 	.byte	0x00, 0xf0, 0x11, 0x00


	//----- nvinfo : EIATTR_KPARAM_INFO
	.align		4
.L_13:
        /*0018*/ 	.byte	0x04, 0x17
        /*001a*/ 	.short	(.L_15 - .L_14)
.L_14:
        /*001c*/ 	.word	0x00000000
        /*0020*/ 	.short	0x0005
        /*0022*/ 	.short	0x0028
        /*0024*/ 	.byte	0x00, 0xf4, 0x21, 0x00


	//----- nvinfo : EIATTR_KPARAM_INFO
	.align		4
.L_15:
        /*0028*/ 	.byte	0x04, 0x17
        /*002a*/ 	.short	(.L_17 - .L_16)
.L_16:
        /*002c*/ 	.word	0x00000000
        /*0030*/ 	.short	0x0004
        /*0032*/ 	.short	0x0020
        /*0034*/ 	.byte	0x00, 0xf4, 0x21, 0x00


	//----- nvinfo : EIATTR_KPARAM_INFO
	.align		4
.L_17:
        /*0038*/ 	.byte	0x04, 0x17
        /*003a*/ 	.short	(.L_19 - .L_18)
.L_18:
        /*003c*/ 	.word	0x00000000
        /*0040*/ 	.short	0x0003
        /*0042*/ 	.short	0x0018
        /*0044*/ 	.byte	0x00, 0xf4, 0x21, 0x00


	//----- nvinfo : EIATTR_KPARAM_INFO
	.align		4
.L_19:
        /*0048*/ 	.byte	0x04, 0x17
        /*004a*/ 	.short	(.L_21 - .L_20)
.L_20:
        /*004c*/ 	.word	0x00000000
        /*0050*/ 	.short	0x0002
        /*0052*/ 	.short	0x0010
        /*0054*/ 	.byte	0x00, 0xf4, 0x21, 0x00


	//----- nvinfo : EIATTR_KPARAM_INFO
	.align		4
.L_21:
        /*0058*/ 	.byte	0x04, 0x17
        /*005a*/ 	.short	(.L_23 - .L_22)
.L_22:
        /*005c*/ 	.word	0x00000000
        /*0060*/ 	.short	0x0001
        /*0062*/ 	.short	0x0008
        /*0064*/ 	.byte	0x00, 0xf4, 0x21, 0x00


	//----- nvinfo : EIATTR_KPARAM_INFO
	.align		4
.L_23:
        /*0068*/ 	.byte	0x04, 0x17
        /*006a*/ 	.short	(.L_25 - .L_24)
.L_24:
        /*006c*/ 	.word	0x00000000
        /*0070*/ 	.short	0x0000
        /*0072*/ 	.short	0x0000
        /*0074*/ 	.byte	0x00, 0xf4, 0x21, 0x00


	//----- nvinfo : EIATTR_SPARSE_MMA_MASK
	.align		4
.L_25:
        /*0078*/ 	.byte	0x03, 0x50
        /*007a*/ 	.short	0x0000


	//----- nvinfo : EIATTR_MAXREG_COUNT
	.align		4
        /*007c*/ 	.byte	0x03, 0x1b
        /*007e*/ 	.short	0x00ff


	//----- nvinfo : EIATTR_EXIT_INSTR_OFFSETS
	.align		4
        /*0080*/ 	.byte	0x04, 0x1c
        /*0082*/ 	.short	(.L_27 - .L_26)


	//   ....[0]....
.L_26:
        /*0084*/ 	.word	0x000004a0


	//   ....[1]....
        /*0088*/ 	.word	0x000004c0


	//----- nvinfo : EIATTR_REQNTID
	.align		4
.L_27:
        /*008c*/ 	.byte	0x04, 0x10
        /*008e*/ 	.short	(.L_29 - .L_28)
.L_28:
        /*0090*/ 	.word	0x00000020
        /*0094*/ 	.word	0x00000001
        /*0098*/ 	.word	0x00000001


	//----- nvinfo : EIATTR_CBANK_PARAM_SIZE
	.align		4
.L_29:
        /*009c*/ 	.byte	0x03, 0x19
        /*009e*/ 	.short	0x0034


	//----- nvinfo : EIATTR_PARAM_CBANK
	.align		4
        /*00a0*/ 	.byte	0x04, 0x0a
        /*00a2*/ 	.short	(.L_31 - .L_30)
	.align		4
.L_30:
        /*00a4*/ 	.word	index@(.nv.constant0.triton_poi_fused__native_batch_norm_legit_no_training_leaky_relu_0)
        /*00a8*/ 	.short	0x0210
        /*00aa*/ 	.short	0x0034


	//----- nvinfo : EIATTR_SW_WAR
	.align		4
.L_31:
        /*00ac*/ 	.byte	0x04, 0x36
        /*00ae*/ 	.short	(.L_33 - .L_32)
.L_32:
        /*00b0*/ 	.word	0x00000008
.L_33:


//--------------------- .nv.callgraph             --------------------------
	.section	.nv.callgraph,"",@"SHT_CUDA_CALLGRAPH"
	.align	4
	.sectionentsize	8
	.align		4
        /*0000*/ 	.word	0x00000000
	.align		4
        /*0004*/ 	.word	0xffffffff
	.align		4
        /*0008*/ 	.word	0x00000000
	.align		4
        /*000c*/ 	.word	0xfffffffe
	.align		4
        /*0010*/ 	.word	0x00000000
	.align		4
        /*0014*/ 	.word	0xfffffffd
	.align		4
        /*0018*/ 	.word	0x00000000
	.align		4
        /*001c*/ 	.word	0xfffffffc


//--------------------- .nv.constant4             --------------------------
	.section	.nv.constant4,"a",@progbits
	.align	8
	.align		8
.nv.constant4:
        /*0000*/ 	.dword	_$_str
	.align		8
        /*0008*/ 	.dword	_$_str_$_2


//--------------------- .text.triton_poi_fused__native_batch_norm_legit_no_training_leaky_relu_0 --------------------------
	.section	.text.triton_poi_fused__native_batch_norm_legit_no_training_leaky_relu_0,"ax",@progbits
	.align	128
        .global         triton_poi_fused__native_batch_norm_legit_no_training_leaky_relu_0
        .type           triton_poi_fused__native_batch_norm_legit_no_training_leaky_relu_0,@function
        .size           triton_poi_fused__native_batch_norm_legit_no_training_leaky_relu_0,(.L_x_1 - triton_poi_fused__native_batch_norm_legit_no_training_leaky_relu_0)
        .other          triton_poi_fused__native_batch_norm_legit_no_training_leaky_relu_0,@"STO_CUDA_ENTRY STV_DEFAULT"
triton_poi_fused__native_batch_norm_legit_no_training_leaky_relu_0:
.text.triton_poi_fused__native_batch_norm_legit_no_training_leaky_relu_0:
[----:B------:R-:W0:Y:S01]  /*0000*/  LDC R1, c[0x0][0x28] ;  /* 0x00000a00ff017b82 */ /* 0x000e220000000800 */
[----:B------:R-:W1:Y:S07]  /*0010*/  S2R R0, SR_TID.X ;  /* 0x0000000000007919 */ /* 0x000e6e0000002100 */
[----:B------:R-:W2:Y:S01]  /*0020*/  LDC.64 R6, c[0x0][0x228] ;  /* 0x00008a00ff067b82 */ /* 0x000ea20000000a00 */
[----:B------:R-:W-:Y:S01]  /*0030*/  HFMA2.MMA R12, -RZ, RZ, 0, 0 ;  /* 0x00000000ff0c7435 */ /* 0x000fe200000001ff */
[----:B------:R-:W-:Y:S01]  /*0040*/  MOV R14, RZ ;  /* 0x000000ff000e7202 */ /* 0x000fe20000000f00 */
[----:B------:R-:W3:Y:S01]  /*0050*/  S2R R13, SR_CTAID.X ;  /* 0x00000000000d7919 */ /* 0x000ee20000002500 */
[----:B------:R-:W-:-:S04]  /*0060*/  ULDC.64 UR4, c[0x0][0x208] ;  /* 0x0000820000047ab9 */ /* 0x000fc80000000a00 */
[----:B------:R-:W4:Y:S08]  /*0070*/  LDC.64 R4, c[0x0][0x220] ;  /* 0x00008800ff047b82 */ /* 0x000f300000000a00 */
[----:B------:R-:W5:Y:S08]  /*0080*/  LDC.64 R8, c[0x0][0x230] ;  /* 0x00008c00ff087b82 */ /* 0x000f700000000a00 */
[----:B------:R-:W4:Y:S01]  /*0090*/  LDC.64 R10, c[0x0][0x238] ;  /* 0x00008e00ff0a7b82 */ /* 0x000f220000000a00 */
[----:B-1----:R-:W-:-:S02]  /*00a0*/  SHF.L.U32 R0, R0, 0x1, RZ ;  /* 0x0000000100007819 */ /* 0x002fc400000006ff */
[----:B---3--:R-:W-:Y:S02]  /*00b0*/  SHF.R.S32.HI R2, RZ, 0x19, R13 ;  /* 0x00000019ff027819 */ /* 0x008fe4000001140d */
[----:B------:R-:W-:Y:S02]  /*00c0*/  LOP3.LUT R0, R0, 0x3e, RZ, 0xc0, !PT ;  /* 0x0000003e00007812 */ /* 0x000fe400078ec0ff */
[----:B------:R-:W-:Y:S02]  /*00d0*/  SGXT R2, R2, 0x1 ;  /* 0x000000010202781a */ /* 0x000fe40000000200 */
[----:B------:R-:W-:-:S04]  /*00e0*/  LEA R13, R13, R0, 0x6 ;  /* 0x000000000d0d7211 */ /* 0x000fc800078e30ff */
[----:B------:R-:W-:Y:S02]  /*00f0*/  LEA.HI R2, R2, R13, RZ, 0x2 ;  /* 0x0000000d02027211 */ /* 0x000fe400078f10ff */
[----:B------:R-:W-:Y:S02]  /*0100*/  ISETP.GE.AND P0, PT, R13, 0x40, PT ;  /* 0x000000400d00780c */ /* 0x000fe40003f06270 */
[----:B------:R-:W-:-:S04]  /*0110*/  SHF.R.S32.HI R2, RZ, 0x2, R2 ;  /* 0x00000002ff027819 */ /* 0x000fc80000011402 */
[----:B------:R-:W-:-:S04]  /*0120*/  LEA.HI R0, R2, R2, RZ, 0x2 ;  /* 0x0000000202007211 */ /* 0x000fc800078f10ff */
[----:B------:R-:W-:-:S04]  /*0130*/  LOP3.LUT R3, R0, 0xfffffffc, RZ, 0xc0, !PT ;  /* 0xfffffffc00037812 */ /* 0x000fc800078ec0ff */
[----:B------:R-:W-:Y:S02]  /*0140*/  IADD3 R15, R2, -R3, RZ ;  /* 0x80000003020f7210 */ /* 0x000fe40007ffe0ff */
[----:B------:R-:W1:Y:S03]  /*0150*/  LDC.64 R2, c[0x0][0x218] ;  /* 0x00008600ff027b82 */ /* 0x000e660000000a00 */
[----:B--2---:R-:W-:-:S05]  /*0160*/  IMAD.WIDE R6, R15, 0x4, R6 ;  /* 0x000000040f067825 */ /* 0x004fca00078e0206 */
[----:B------:R-:W2:Y:S04]  /*0170*/  @!P0 LDG.E.EL R12, desc[UR4][R6.64] ;  /* 0x00000004060c8981 */ /* 0x000ea8000c2e1900 */
[----:B------:R5:W3:Y:S01]  /*0180*/  @!P0 LDG.E.EL R14, desc[UR4][R6.64] ;  /* 0x00000004060e8981 */ /* 0x000ae2000c2e1900 */
[----:B------:R-:W-:Y:S01]  /*0190*/  HFMA2.MMA R0, -RZ, RZ, 0, 0 ;  /* 0x00000000ff007435 */ /* 0x000fe200000001ff */
[----:B------:R-:W-:Y:S02]  /*01a0*/  CS2R R18, SRZ ;  /* 0x0000000000127805 */ /* 0x000fe4000001ff00 */
[----:B------:R-:W-:Y:S01]  /*01b0*/  CS2R R16, SRZ ;  /* 0x0000000000107805 */ /* 0x000fe2000001ff00 */
[----:B----4-:R-:W-:-:S05]  /*01c0*/  IMAD.WIDE R4, R15, 0x4, R4 ;  /* 0x000000040f047825 */ /* 0x010fca00078e0204 */
[----:B------:R-:W4:Y:S01]  /*01d0*/  @!P0 LDG.E.EL R19, desc[UR4][R4.64] ;  /* 0x0000000404138981 */ /* 0x000f22000c2e1900 */
[----:B-1----:R-:W-:-:S03]  /*01e0*/  IMAD.WIDE R2, R13, 0x4, R2 ;  /* 0x000000040d027825 */ /* 0x002fc600078e0202 */
[----:B------:R-:W4:Y:S01]  /*01f0*/  @!P0 LDG.E.EL R0, desc[UR4][R4.64] ;  /* 0x0000000404008981 */ /* 0x000f22000c2e1900 */
[----:B-----5:R-:W-:-:S03]  /*0200*/  IMAD.WIDE R6, R15, 0x4, R8 ;  /* 0x000000040f067825 */ /* 0x020fc600078e0208 */
[----:B------:R-:W4:Y:S01]  /*0210*/  @!P0 LDG.E.64 R16, desc[UR4][R2.64] ;  /* 0x0000000402108981 */ /* 0x000f22000c1e1b00 */
[----:B0-----:R-:W-:Y:S01]  /*0220*/  IMAD.WIDE R8, R15, 0x4, R10 ;  /* 0x000000040f087825 */ /* 0x001fe200078e020a */
[----:B------:R-:W-:Y:S02]  /*0230*/  CS2R R10, SRZ ;  /* 0x00000000000a7805 */ /* 0x000fe4000001ff00 */
[----:B------:R-:W-:Y:S02]  /*0240*/  MOV R15, RZ ;  /* 0x000000ff000f7202 */ /* 0x000fe40000000f00 */
[----:B------:R-:W5:Y:S04]  /*0250*/  @!P0 LDG.E.EL R18, desc[UR4][R8.64] ;  /* 0x0000000408128981 */ /* 0x000f68000c2e1900 */
[----:B------:R-:W4:Y:S04]  /*0260*/  @!P0 LDG.E.EL R10, desc[UR4][R6.64] ;  /* 0x00000004060a8981 */ /* 0x000f28000c2e1900 */
[----:B------:R0:W5:Y:S04]  /*0270*/  @!P0 LDG.E.EL R11, desc[UR4][R6.64] ;  /* 0x00000004060b8981 */ /* 0x000168000c2e1900 */
[----:B------:R-:W5:Y:S01]  /*0280*/  @!P0 LDG.E.EL R15, desc[UR4][R8.64] ;  /* 0x00000004080f8981 */ /* 0x000f62000c2e1900 */
[----:B0-----:R-:W-:Y:S01]  /*0290*/  HFMA2.MMA R7, -RZ, RZ, 1.625, 0 ;  /* 0x3e800000ff077435 */ /* 0x001fe200000001ff */
[----:B--2---:R-:W-:Y:S01]  /*02a0*/  FADD R12, R12, 9.9999997473787516356e-06 ;  /* 0x3727c5ac0c0c7421 */ /* 0x004fe20000000000 */
[----:B---3--:R-:W-:-:S03]  /*02b0*/  FADD R14, R14, 9.9999997473787516356e-06 ;  /* 0x3727c5ac0e0e7421 */ /* 0x008fc60000000000 */
[----:B------:R-:W0:Y:S08]  /*02c0*/  MUFU.SQRT R2, R12 ;  /* 0x0000000c00027308 */ /* 0x000e300000002000 */
[----:B------:R-:W1:Y:S01]  /*02d0*/  MUFU.SQRT R4, R14 ;  /* 0x0000000e00047308 */ /* 0x000e620000002000 */
[C---:B0-----:R-:W-:Y:S02]  /*02e0*/  FSETP.GT.AND P1, PT, R2.reuse, 8.50705917302346158658e+37, PT ;  /* 0x7e8000000200780b */ /* 0x041fe40003f24000 */
[----:B------:R-:W-:-:S02]  /*02f0*/  FSETP.GEU.AND P3, PT, R2, 1.175494350822287508e-38, PT ;  /* 0x008000000200780b */ /* 0x000fc40003f6e000 */
[C---:B-1----:R-:W-:Y:S02]  /*0300*/  FSETP.GT.AND P2, PT, R4.reuse, 8.50705917302346158658e+37, PT ;  /* 0x7e8000000400780b */ /* 0x042fe40003f44000 */
[----:B------:R-:W-:-:S07]  /*0310*/  FSETP.GEU.AND P4, PT, R4, 1.175494350822287508e-38, PT ;  /* 0x008000000400780b */ /* 0x000fce0003f8e000 */
[----:B------:R-:W-:-:S04]  /*0320*/  @P1 FMUL R2, R2, 0.25 ;  /* 0x3e80000002021820 */ /* 0x000fc80000400000 */
[----:B------:R-:W-:Y:S01]  /*0330*/  @!P3 FMUL R2, R2, 16777216 ;  /* 0x4b8000000202b820 */ /* 0x000fe20000400000 */
[----:B------:R-:W-:-:S04]  /*0340*/  @P2 FMUL R4, R4, 0.25 ;  /* 0x3e80000004042820 */ /* 0x000fc80000400000 */
[----:B------:R-:W-:Y:S01]  /*0350*/  @!P4 FMUL R4, R4, 16777216 ;  /* 0x4b8000000404c820 */ /* 0x000fe20000400000 */
[----:B------:R-:W0:Y:S01]  /*0360*/  MUFU.RCP R2, R2 ;  /* 0x0000000200027308 */ /* 0x000e220000001000 */
[----:B------:R-:W-:-:S07]  /*0370*/  FSEL R3, R7, 1, P1 ;  /* 0x3f80000007037808 */ /* 0x000fce0000800000 */
[----:B------:R-:W1:Y:S01]  /*0380*/  MUFU.RCP R4, R4 ;  /* 0x0000000400047308 */ /* 0x000e620000001000 */
[----:B------:R-:W-:Y:S01]  /*0390*/  FSEL R7, R7, 1, P2 ;  /* 0x3f80000007077808 */ /* 0x000fe20001000000 */
[----:B------:R-:W-:-:S04]  /*03a0*/  @!P3 FMUL R3, R3, 16777216 ;  /* 0x4b8000000303b820 */ /* 0x000fc80000400000 */
[----:B------:R-:W-:Y:S01]  /*03b0*/  @!P4 FMUL R7, R7, 16777216 ;  /* 0x4b8000000707c820 */ /* 0x000fe20000400000 */
[----:B----4-:R-:W-:Y:S01]  /*03c0*/  FADD R16, -R19, R16 ;  /* 0x0000001013107221 */ /* 0x010fe20000000100 */
[----:B------:R-:W-:Y:S01]  /*03d0*/  FADD R0, -R0, R17 ;  /* 0x0000001100007221 */ /* 0x000fe20000000100 */
[----:B0-----:R-:W-:Y:S02]  /*03e0*/  FMUL R5, R2, R3 ;  /* 0x0000000302057220 */ /* 0x001fe40000400000 */
[----:B------:R-:W0:Y:S01]  /*03f0*/  LDC.64 R2, c[0x0][0x210] ;  /* 0x00008400ff027b82 */ /* 0x000e220000000a00 */
[----:B-1----:R-:W-:Y:S01]  /*0400*/  FMUL R7, R4, R7 ;  /* 0x0000000704077220 */ /* 0x002fe20000400000 */
[----:B------:R-:W-:-:S03]  /*0410*/  FMUL R16, R16, R5 ;  /* 0x0000000510107220 */ /* 0x000fc60000400000 */
[----:B------:R-:W-:Y:S01]  /*0420*/  FMUL R7, R0, R7 ;  /* 0x0000000700077220 */ /* 0x000fe20000400000 */
[----:B-----5:R-:W-:-:S03]  /*0430*/  FFMA R10, R16, R10, R15 ;  /* 0x0000000a100a7223 */ /* 0x020fc6000000000f */
[----:B------:R-:W-:Y:S02]  /*0440*/  FFMA R11, R7, R11, R18 ;  /* 0x0000000b070b7223 */ /* 0x000fe40000000012 */
[----:B------:R-:W-:-:S03]  /*0450*/  FSETP.GT.AND P1, PT, R10, RZ, PT ;  /* 0x000000ff0a00720b */ /* 0x000fc60003f24000 */
[----:B------:R-:W-:Y:S01]  /*0460*/  FSETP.GT.AND P2, PT, R11, RZ, PT ;  /* 0x000000ff0b00720b */ /* 0x000fe20003f44000 */
[----:B0-----:R-:W-:-:S09]  /*0470*/  IMAD.WIDE R2, R13, 0x4, R2 ;  /* 0x000000040d027825 */ /* 0x001fd200078e0202 */
[----:B------:R-:W-:-:S03]  /*0480*/  @!P1 FMUL R10, R10, 0.0099999997764825820923 ;  /* 0x3c23d70a0a0a9820 */ /* 0x000fc60000400000 */
[----:B------:R-:W-:Y:S01]  /*0490*/  @!P2 FMUL R11, R11, 0.0099999997764825820923 ;  /* 0x3c23d70a0b0ba820 */ /* 0x000fe20000400000 */
[----:B------:R-:W-:Y:S06]  /*04a0*/  @P0 EXIT ;  /* 0x000000000000094d */ /* 0x000fec0003800000 */
[----:B------:R-:W-:Y:S01]  /*04b0*/  STG.E.64 desc[UR4][R2.64], R10 ;  /* 0x0000000a02007986 */ /* 0x000fe2000c101b04 */
[----:B------:R-:W-:Y:S05]  /*04c0*/  EXIT ;  /* 0x000000000000794d */ /* 0x000fea0003800000 */
.L_x_0:
[----:B------:R-:W-:-:S00]  /*04d0*/  BRA `(.L_x_0) ;  /* 0xfffffffc00fc7947 */ /* 0x000fc0000383ffff */
[----:B------:R-:W-:-:S00]  /*04e0*/  NOP ;  /* 0x0000000000007918 */ /* 0x000fc00000000000 */
        /* <DEDUP_REMOVED lines=9> */
.L_x_1:


//--------------------- .nv.global.init           --------------------------
	.section	.nv.global.init,"aw",@progbits
.nv.global.init:
	.type		_$_str,@object
	.size		_$_str,(_$_str_$_2 - _$_str)
_$_str:
        /*0000*/ 	.byte	0x5f, 0x5f, 0x43, 0x55, 0x44, 0x41, 0x5f, 0x46, 0x54, 0x5a, 0x00
	.type		_$_str_$_2,@object
	.size		_$_str_$_2,(.L_1 - _$_str_$_2)
_$_str_$_2:
        /*000b*/ 	.byte	0x5f, 0x5f, 0x43, 0x55, 0x44, 0x41, 0x5f, 0x50, 0x52, 0x45, 0x43, 0x5f, 0x53, 0x51, 0x52, 0x54
        /*001b*/ 	.byte	0x00
.L_1:


//--------------------- .nv.constant0.triton_poi_fused__native_batch_norm_legit_no_training_leaky_relu_0 --------------------------
	.section	.nv.constant0.triton_poi_fused__native_batch_norm_legit_no_training_leaky_relu_0,"a",@progbits
	.sectionflags	@""
	.align	4
.nv.constant0.triton_poi_fused__native_batch_norm_legit_no_training_leaky_relu_0:
	.zero		580
